	.headerflags	@"EF_CUDA_TEXMODE_UNIFIED EF_CUDA_64BIT_ADDRESS EF_CUDA_ACCELERATORS EF_CUDA_SM90 EF_CUDA_VIRTUAL_SM(EF_CUDA_SM90)"
	.elftype	@"ET_EXEC"


//--------------------- .nv.info                  --------------------------
	.section	.nv.info,"",@"SHT_CUDA_INFO"
	.align	4


	//----- nvinfo : EIATTR_REGCOUNT
	.align		4
        /*0000*/ 	.byte	0x04, 0x2f
        /*0002*/ 	.short	(.L_1 - .L_0)
	.align		4
.L_0:
        /*0004*/ 	.word	index@(triton_poi_fused_convolution_max_pool2d_with_indices_relu_21)
        /*0008*/ 	.word	0x0000000c


	//----- nvinfo : EIATTR_MIN_STACK_SIZE
	.align		4
.L_1:
        /*000c*/ 	.byte	0x04, 0x12
        /*000e*/ 	.short	(.L_3 - .L_2)
	.align		4
.L_2:
        /*0010*/ 	.word	index@(triton_poi_fused_convolution_max_pool2d_with_indices_relu_21)
        /*0014*/ 	.word	0x00000000


	//----- nvinfo : EIATTR_FRAME_SIZE
	.align		4
.L_3:
        /*0018*/ 	.byte	0x04, 0x11
        /*001a*/ 	.short	(.L_5 - .L_4)
	.align		4
.L_4:
        /*001c*/ 	.word	index@(triton_poi_fused_convolution_max_pool2d_with_indices_relu_21)
        /*0020*/ 	.word	0x00000000


	//----- nvinfo : EIATTR_MIN_STACK_SIZE
	.align		4
.L_5:
        /*0024*/ 	.byte	0x04, 0x12
        /*0026*/ 	.short	(.L_7 - .L_6)
	.align		4
.L_6:
        /*0028*/ 	.word	index@(triton_poi_fused_convolution_max_pool2d_with_indices_relu_21)
        /*002c*/ 	.word	0x00000000
.L_7:


//--------------------- .nv.info.triton_poi_fused_convolution_max_pool2d_with_indices_relu_21 --------------------------
	.section	.nv.info.triton_poi_fused_convolution_max_pool2d_with_indices_relu_21,"",@"SHT_CUDA_INFO"
	.sectionflags	@""
	.align	4


	//----- nvinfo : EIATTR_CUDA_API_VERSION
	.align		4
        /*0000*/ 	.byte	0x04, 0x37
        /*0002*/ 	.short	(.L_9 - .L_8)
.L_8:
        /*0004*/ 	.word	0x0000007c


	//----- nvinfo : EIATTR_KPARAM_INFO
	.align		4
.L_9:
        /*0008*/ 	.byte	0x04, 0x17
        /*000a*/ 	.short	(.L_11 - .L_10)
.L_10:
        /*000c*/ 	.word	0x00000000
        /*0010*/ 	.short	0x0002
        /*0012*/ 	.short	0x0010
        /*0014*/ 	.byte	0x00, 0xf0, 0x11, 0x00


	//----- nvinfo : EIATTR_KPARAM_INFO
	.align		4
.L_11:
        /*0018*/ 	.byte	0x04, 0x17
        /*001a*/ 	.short	(.L_13 - .L_12)
.L_12:
        /*001c*/ 	.word	0x00000000
        /*0020*/ 	.short	0x0001
        /*0022*/ 	.short	0x0008
        /*0024*/ 	.byte	0x00, 0xf4, 0x21, 0x00


	//----- nvinfo : EIATTR_KPARAM_INFO
	.align		4
.L_13:
        /*0028*/ 	.byte	0x04, 0x17
        /*002a*/ 	.short	(.L_15 - .L_14)
.L_14:
        /*002c*/ 	.word	0x00000000
        /*0030*/ 	.short	0x0000
        /*0032*/ 	.short	0x0000
        /*0034*/ 	.byte	0x00, 0xf4, 0x21, 0x00


	//----- nvinfo : EIATTR_SPARSE_MMA_MASK
	.align		4
.L_15:
        /*0038*/ 	.byte	0x03, 0x50
        /*003a*/ 	.short	0x0000


	//----- nvinfo : EIATTR_MAXREG_COUNT
	.align		4
        /*003c*/ 	.byte	0x03, 0x1b
        /*003e*/ 	.short	0x00ff


	//----- nvinfo : EIATTR_EXIT_INSTR_OFFSETS
	.align		4
        /*0040*/ 	.byte	0x04, 0x1c
        /*0042*/ 	.short	(.L_17 - .L_16)


	//   ....[0]....
.L_16:
        /*0044*/ 	.word	0x00000150


	//----- nvinfo : EIATTR_REQNTID
	.align		4
.L_17:
        /*0048*/ 	.byte	0x04, 0x10
        /*004a*/ 	.short	(.L_19 - .L_18)
.L_18:
        /*004c*/ 	.word	0x00000080
        /*0050*/ 	.word	0x00000001
        /*0054*/ 	.word	0x00000001


	//----- nvinfo : EIATTR_CBANK_PARAM_SIZE
	.align		4
.L_19:
        /*0058*/ 	.byte	0x03, 0x19
        /*005a*/ 	.short	0x0014


	//----- nvinfo : EIATTR_PARAM_CBANK
	.align		4
        /*005c*/ 	.byte	0x04, 0x0a
        /*005e*/ 	.short	(.L_21 - .L_20)
	.align		4
.L_20:
        /*0060*/ 	.word	index@(.nv.constant0.triton_poi_fused_convolution_max_pool2d_with_indices_relu_21)
        /*0064*/ 	.short	0x0210
        /*0066*/ 	.short	0x0014


	//----- nvinfo : EIATTR_SW_WAR
	.align		4
.L_21:
        /*0068*/ 	.byte	0x04, 0x36
        /*006a*/ 	.short	(.L_23 - .L_22)
.L_22:
        /*006c*/ 	.word	0x00000008
.L_23:


//--------------------- .nv.callgraph             --------------------------
	.section	.nv.callgraph,"",@"SHT_CUDA_CALLGRAPH"
	.align	4
	.sectionentsize	8
	.align		4
        /*0000*/ 	.word	0x00000000
	.align		4
        /*0004*/ 	.word	0xffffffff
	.align		4
        /*0008*/ 	.word	0x00000000
	.align		4
        /*000c*/ 	.word	0xfffffffe
	.align		4
        /*0010*/ 	.word	0x00000000
	.align		4
        /*0014*/ 	.word	0xfffffffd
	.align		4
        /*0018*/ 	.word	0x00000000
	.align		4
        /*001c*/ 	.word	0xfffffffc


//--------------------- .text.triton_poi_fused_convolution_max_pool2d_with_indices_relu_21 --------------------------
	.section	.text.triton_poi_fused_convolution_max_pool2d_with_indices_relu_21,"ax",@progbits
	.align	128
        .global         triton_poi_fused_convolution_max_pool2d_with_indices_relu_21
        .type           triton_poi_fused_convolution_max_pool2d_with_indices_relu_21,@function
        .size           triton_poi_fused_convolution_max_pool2d_with_indices_relu_21,(.L_x_1 - triton_poi_fused_convolution_max_pool2d_with_indices_relu_21)
        .other          triton_poi_fused_convolution_max_pool2d_with_indices_relu_21,@"STO_CUDA_ENTRY STV_DEFAULT"
triton_poi_fused_convolution_max_pool2d_with_indices_relu_21:
.text.triton_poi_fused_convolution_max_pool2d_with_indices_relu_21:
[----:B------:R-:W-:Y:S01]  /*0000*/  LDC R1, c[0x0][0x28] ;  /* 0x00000a00ff017b82 */ /* 0x000fe20000000800 */
[----:B------:R-:W1:Y:S07]  /*0010*/  S2R R0, SR_TID.X ;  /* 0x0000000000007919 */ /* 0x000e6e0000002100 */
[----:B------:R-:W2:Y:S01]  /*0020*/  LDC.64 R4, c[0x0][0x218] ;  /* 0x00008600ff047b82 */ /* 0x000ea20000000a00 */
[----:B------:R-:W-:Y:S01]  /*0030*/  ULDC.64 UR4, c[0x0][0x208] ;  /* 0x0000820000047ab9 */ /* 0x000fe20000000a00 */
[----:B------:R-:W3:Y:S06]  /*0040*/  S2R R7, SR_CTAID.X ;  /* 0x0000000000077919 */ /* 0x000eec0000002500 */
[----:B------:R-:W4:Y:S01]  /*0050*/  LDC.64 R2, c[0x0][0x210] ;  /* 0x00008400ff027b82 */ /* 0x000f220000000a00 */
[----:B-1----:R-:W-:-:S02]  /*0060*/  LOP3.LUT R0, R0, 0x7f, RZ, 0xc0, !PT ;  /* 0x0000007f00007812 */ /* 0x002fc400078ec0ff */
[----:B---3--:R-:W-:-:S03]  /*0070*/  SHF.R.S32.HI R6, RZ, 0x18, R7 ;  /* 0x00000018ff067819 */ /* 0x008fc60000011407 */
[----:B------:R-:W-:Y:S01]  /*0080*/  IMAD R7, R7, 0x80, R0 ;  /* 0x0000008007077824 */ /* 0x000fe200078e0200 */
[----:B------:R-:W-:-:S03]  /*0090*/  SGXT R0, R6, 0x1 ;  /* 0x000000010600781a */ /* 0x000fc60000000200 */
[----:B----4-:R-:W-:Y:S01]  /*00a0*/  IMAD.WIDE R2, R7, 0x4, R2 ;  /* 0x0000000407027825 */ /* 0x010fe200078e0202 */
[----:B------:R-:W-:-:S04]  /*00b0*/  LEA.HI R0, R0, R7, RZ, 0x9 ;  /* 0x0000000700007211 */ /* 0x000fc800078f48ff */
[----:B------:R-:W-:-:S05]  /*00c0*/  LOP3.LUT R0, R0, 0xfffffe00, RZ, 0xc0, !PT ;  /* 0xfffffe0000007812 */ /* 0x000fca00078ec0ff */
[----:B------:R-:W-:Y:S02]  /*00d0*/  IMAD.IADD R9, R7, 0x1, -R0 ;  /* 0x0000000107097824 */ /* 0x000fe400078e0a00 */
[----:B------:R-:W3:Y:S02]  /*00e0*/  LDG.E R0, desc[UR4][R2.64] ;  /* 0x0000000402007981 */ /* 0x000ee4000c1e1900 */
[----:B--2---:R-:W-:-:S06]  /*00f0*/  IMAD.WIDE R4, R9, 0x4, R4 ;  /* 0x0000000409047825 */ /* 0x004fcc00078e0204 */
[----:B------:R-:W3:Y:S02]  /*0100*/  LDG.E.EL R5, desc[UR4][R4.64] ;  /* 0x0000000404057981 */ /* 0x000ee4000c2e1900 */
[C---:B---3--:R-:W-:Y:S01]  /*0110*/  FADD R6, R0.reuse, R5 ;  /* 0x0000000500067221 */ /* 0x048fe20000000000 */
[----:B------:R-:W-:-:S04]  /*0120*/  FSETP.GEU.AND P0, PT, R0, -R5, PT ;  /* 0x800000050000720b */ /* 0x000fc80003f0e000 */
[----:B------:R-:W-:-:S05]  /*0130*/  FSEL R7, R6, RZ, P0 ;  /* 0x000000ff06077208 */ /* 0x000fca0000000000 */
[----:B------:R-:W-:Y:S01]  /*0140*/  STG.E desc[UR4][R2.64], R7 ;  /* 0x0000000702007986 */ /* 0x000fe2000c101904 */
[----:B------:R-:W-:Y:S05]  /*0150*/  EXIT ;  /* 0x000000000000794d */ /* 0x000fea0003800000 */
.L_x_0:
[----:B------:R-:W-:-:S00]  /*0160*/  BRA `(.L_x_0) ;  /* 0xfffffffc00fc7947 */ /* 0x000fc0000383ffff */
[----:B------:R-:W-:-:S00]  /*0170*/  NOP ;  /* 0x0000000000007918 */ /* 0x000fc00000000000 */
        /* <DEDUP_REMOVED lines=8> */
.L_x_1:


//--------------------- .nv.constant0.triton_poi_fused_convolution_max_pool2d_with_indices_relu_21 --------------------------
	.section	.nv.constant0.triton_poi_fused_convolution_max_pool2d_with_indices_relu_21,"a",@progbits
	.sectionflags	@""
	.align	4
.nv.constant0.triton_poi_fused_convolution_max_pool2d_with_indices_relu_21:
	.zero		548
